//
// Generated by NVIDIA NVVM Compiler
//
// Compiler Build ID: CL-36424714
// Cuda compilation tools, release 13.0, V13.0.88
// Based on NVVM 20.0.0
//

.version 9.0
.target sm_100
.address_size 64

	// .globl	rearrange

.visible .entry rearrange(
	.param .u64 .ptr .align 1 rearrange_param_0,
	.param .u64 rearrange_param_1,
	.param .u64 rearrange_param_2,
	.param .u64 .ptr .align 1 rearrange_param_3,
	.param .u64 rearrange_param_4,
	.param .u64 rearrange_param_5,
	.param .u8 rearrange_param_6
)
{
	.reg .pred 	%p<8>;
	.reg .b16 	%rs<5>;
	.reg .b32 	%r<32>;
	.reg .b32 	%f<5>;
	.reg .b64 	%rd<68>;
	.reg .b64 	%fd<5>;

	ld.param.u64 	%rd7, [rearrange_param_0];
	ld.param.u64 	%rd3, [rearrange_param_1];
	ld.param.u64 	%rd4, [rearrange_param_2];
	ld.param.u64 	%rd8, [rearrange_param_3];
	ld.param.u64 	%rd5, [rearrange_param_4];
	ld.param.u64 	%rd6, [rearrange_param_5];
	ld.param.u8 	%rs1, [rearrange_param_6];
	cvta.to.global.u64 	%rd1, %rd7;
	cvta.to.global.u64 	%rd2, %rd8;
	setp.gt.s16 	%p1, %rs1, 7;
	@%p1 bra 	$L__BB0_5;
	setp.eq.s16 	%p5, %rs1, 1;
	@%p5 bra 	$L__BB0_9;
	setp.eq.s16 	%p6, %rs1, 2;
	@%p6 bra 	$L__BB0_10;
	setp.eq.s16 	%p7, %rs1, 4;
	@%p7 bra 	$L__BB0_4;
	bra.uni 	$L__BB0_13;
$L__BB0_4:
	mov.u32 	%r16, %ctaid.x;
	mov.u32 	%r17, %ntid.x;
	mov.u32 	%r18, %tid.x;
	mad.lo.s32 	%r19, %r16, %r17, %r18;
	mov.u32 	%r20, %ctaid.y;
	cvt.u64.u32 	%rd40, %r20;
	mul.lo.s64 	%rd41, %rd5, %rd40;
	cvt.u64.u32 	%rd42, %r19;
	mad.lo.s64 	%rd43, %rd6, %rd42, %rd41;
	and.b64  	%rd44, %rd43, -4;
	add.s64 	%rd45, %rd2, %rd44;
	ld.global.nc.u32 	%r21, [%rd45];
	mul.lo.s64 	%rd46, %rd3, %rd40;
	mad.lo.s64 	%rd47, %rd4, %rd42, %rd46;
	and.b64  	%rd48, %rd47, -4;
	add.s64 	%rd49, %rd1, %rd48;
	st.global.u32 	[%rd49], %r21;
	bra.uni 	$L__BB0_13;
$L__BB0_5:
	setp.eq.s16 	%p2, %rs1, 8;
	@%p2 bra 	$L__BB0_11;
	setp.eq.s16 	%p3, %rs1, 16;
	@%p3 bra 	$L__BB0_12;
	setp.eq.s16 	%p4, %rs1, 32;
	@%p4 bra 	$L__BB0_8;
	bra.uni 	$L__BB0_13;
$L__BB0_8:
	mov.u32 	%r1, %ctaid.x;
	mov.u32 	%r2, %ntid.x;
	mov.u32 	%r3, %tid.x;
	mad.lo.s32 	%r4, %r1, %r2, %r3;
	mov.u32 	%r5, %ctaid.y;
	cvt.u64.u32 	%rd9, %r5;
	mul.lo.s64 	%rd10, %rd3, %rd9;
	cvt.u64.u32 	%rd11, %r4;
	mad.lo.s64 	%rd12, %rd4, %rd11, %rd10;
	and.b64  	%rd13, %rd12, -32;
	add.s64 	%rd14, %rd1, %rd13;
	mul.lo.s64 	%rd15, %rd5, %rd9;
	mad.lo.s64 	%rd16, %rd6, %rd11, %rd15;
	and.b64  	%rd17, %rd16, -32;
	add.s64 	%rd18, %rd2, %rd17;
	ld.global.nc.v2.f64 	{%fd1, %fd2}, [%rd18];
	ld.global.nc.v2.f64 	{%fd3, %fd4}, [%rd18+16];
	st.global.v2.f64 	[%rd14], {%fd1, %fd2};
	st.global.v2.f64 	[%rd14+16], {%fd3, %fd4};
	bra.uni 	$L__BB0_13;
$L__BB0_9:
	mov.u32 	%r27, %ctaid.x;
	mov.u32 	%r28, %ntid.x;
	mov.u32 	%r29, %tid.x;
	mad.lo.s32 	%r30, %r27, %r28, %r29;
	mov.u32 	%r31, %ctaid.y;
	cvt.u64.u32 	%rd60, %r31;
	mul.lo.s64 	%rd61, %rd5, %rd60;
	cvt.u64.u32 	%rd62, %r30;
	mad.lo.s64 	%rd63, %rd6, %rd62, %rd61;
	add.s64 	%rd64, %rd2, %rd63;
	ld.global.nc.u8 	%rs3, [%rd64];
	cvt.u16.u8 	%rs4, %rs3;
	mul.lo.s64 	%rd65, %rd3, %rd60;
	mad.lo.s64 	%rd66, %rd4, %rd62, %rd65;
	add.s64 	%rd67, %rd1, %rd66;
	st.global.u8 	[%rd67], %rs4;
	bra.uni 	$L__BB0_13;
$L__BB0_10:
	mov.u32 	%r22, %ctaid.x;
	mov.u32 	%r23, %ntid.x;
	mov.u32 	%r24, %tid.x;
	mad.lo.s32 	%r25, %r22, %r23, %r24;
	mov.u32 	%r26, %ctaid.y;
	cvt.u64.u32 	%rd50, %r26;
	mul.lo.s64 	%rd51, %rd5, %rd50;
	cvt.u64.u32 	%rd52, %r25;
	mad.lo.s64 	%rd53, %rd6, %rd52, %rd51;
	and.b64  	%rd54, %rd53, -2;
	add.s64 	%rd55, %rd2, %rd54;
	ld.global.nc.u16 	%rs2, [%rd55];
	mul.lo.s64 	%rd56, %rd3, %rd50;
	mad.lo.s64 	%rd57, %rd4, %rd52, %rd56;
	and.b64  	%rd58, %rd57, -2;
	add.s64 	%rd59, %rd1, %rd58;
	st.global.u16 	[%rd59], %rs2;
	bra.uni 	$L__BB0_13;
$L__BB0_11:
	mov.u32 	%r11, %ctaid.x;
	mov.u32 	%r12, %ntid.x;
	mov.u32 	%r13, %tid.x;
	mad.lo.s32 	%r14, %r11, %r12, %r13;
	mov.u32 	%r15, %ctaid.y;
	cvt.u64.u32 	%rd29, %r15;
	mul.lo.s64 	%rd30, %rd5, %rd29;
	cvt.u64.u32 	%rd31, %r14;
	mad.lo.s64 	%rd32, %rd6, %rd31, %rd30;
	and.b64  	%rd33, %rd32, -8;
	add.s64 	%rd34, %rd2, %rd33;
	ld.global.nc.u64 	%rd35, [%rd34];
	mul.lo.s64 	%rd36, %rd3, %rd29;
	mad.lo.s64 	%rd37, %rd4, %rd31, %rd36;
	and.b64  	%rd38, %rd37, -8;
	add.s64 	%rd39, %rd1, %rd38;
	st.global.u64 	[%rd39], %rd35;
	bra.uni 	$L__BB0_13;
$L__BB0_12:
	mov.u32 	%r6, %ctaid.x;
	mov.u32 	%r7, %ntid.x;
	mov.u32 	%r8, %tid.x;
	mad.lo.s32 	%r9, %r6, %r7, %r8;
	mov.u32 	%r10, %ctaid.y;
	cvt.u64.u32 	%rd19, %r10;
	mul.lo.s64 	%rd20, %rd3, %rd19;
	cvt.u64.u32 	%rd21, %r9;
	mad.lo.s64 	%rd22, %rd4, %rd21, %rd20;
	and.b64  	%rd23, %rd22, -16;
	add.s64 	%rd24, %rd1, %rd23;
	mul.lo.s64 	%rd25, %rd5, %rd19;
	mad.lo.s64 	%rd26, %rd6, %rd21, %rd25;
	and.b64  	%rd27, %rd26, -16;
	add.s64 	%rd28, %rd2, %rd27;
	ld.global.nc.v4.f32 	{%f1, %f2, %f3, %f4}, [%rd28];
	st.global.v4.f32 	[%rd24], {%f1, %f2, %f3, %f4};
$L__BB0_13:
	ret;

}


// ===== COMPILED SASS (sm_100) =====

	.target	sm_100

	.elftype	@"ET_EXEC"


//--------------------- .note.nv.tkinfo           --------------------------
	.section	.note.nv.tkinfo,"",@"SHT_NOTE"
	.sectionflags	@"SHF_NOTE_NV_TKINFO"
	.tkinfo
        /*0018*/ 	.word	0x00000002
        /*0030*/ 	.string	""
        /*0030*/ 	.string	"ptxas"
        /*0030*/ 	.string	"Cuda compilation tools, release 13.0, V13.0.88"
        /*0030*/ 	.string	"Build cuda_13.0.r13.0/compiler.36424714_0"
        /*0030*/ 	.string	"-arch sm_100 -m 64 "



//--------------------- .note.nv.cuinfo           --------------------------
	.section	.note.nv.cuinfo,"",@"SHT_NOTE"
	.sectionflags	@"SHF_NOTE_NV_CUINFO"
        /*0018*/ 	.short	0x0002
        /*001a*/ 	.short	0x0064
        /*001c*/ 	.short	0x0082
	.zero		2


//--------------------- .nv.info                  --------------------------
	.section	.nv.info,"",@"SHT_CUDA_INFO"
	.align	4


	//----- nvinfo : EIATTR_REGCOUNT
	.align		4
        /*0000*/ 	.byte	0x04, 0x2f
        /*0002*/ 	.short	(.L_1 - .L_0)
	.align		4
.L_0:
        /*0004*/ 	.word	index@(rearrange)
        /*0008*/ 	.word	0x00000014


	//----- nvinfo : EIATTR_FRAME_SIZE
	.align		4
.L_1:
        /*000c*/ 	.byte	0x04, 0x11
        /*000e*/ 	.short	(.L_3 - .L_2)
	.align		4
.L_2:
        /*0010*/ 	.word	index@(rearrange)
        /*0014*/ 	.word	0x00000000


	//----- nvinfo : EIATTR_MIN_STACK_SIZE
	.align		4
.L_3:
        /*0018*/ 	.byte	0x04, 0x12
        /*001a*/ 	.short	(.L_5 - .L_4)
	.align		4
.L_4:
        /*001c*/ 	.word	index@(rearrange)
        /*0020*/ 	.word	0x00000000
.L_5:


//--------------------- .nv.compat                --------------------------
	.section	.nv.compat,"",@"SHT_CUDA_COMPAT_INFO"
	.align	4
        /*0000*/ 	.byte	0x02, 0x09, 0x00, 0x00, 0x02, 0x02, 0x01, 0x00, 0x02, 0x05, 0x05, 0x00, 0x03, 0x07, 0x01, 0x01
        /*0010*/ 	.byte	0x02, 0x03, 0x00, 0x00, 0x02, 0x06, 0x01, 0x00, 0x04, 0x0b, 0x08, 0x00, 0x09, 0x00, 0x00, 0x00
        /*0020*/ 	.byte	0x00, 0x00, 0x00, 0x00


//--------------------- .nv.info.rearrange        --------------------------
	.section	.nv.info.rearrange,"",@"SHT_CUDA_INFO"
	.sectionflags	@""
	.align	4


	//----- nvinfo : EIATTR_CUDA_API_VERSION
	.align		4
        /*0000*/ 	.byte	0x04, 0x37
        /*0002*/ 	.short	(.L_7 - .L_6)
.L_6:
        /*0004*/ 	.word	0x00000082


	//----- nvinfo : EIATTR_KPARAM_INFO
	.align		4
.L_7:
        /*0008*/ 	.byte	0x04, 0x17
        /*000a*/ 	.short	(.L_9 - .L_8)
.L_8:
        /*000c*/ 	.word	0x00000000
        /*0010*/ 	.short	0x0006
        /*0012*/ 	.short	0x0030
        /*0014*/ 	.byte	0x00, 0xf0, 0x05, 0x00


	//----- nvinfo : EIATTR_KPARAM_INFO
	.align		4
.L_9:
        /*0018*/ 	.byte	0x04, 0x17
        /*001a*/ 	.short	(.L_11 - .L_10)
.L_10:
        /*001c*/ 	.word	0x00000000
        /*0020*/ 	.short	0x0005
        /*0022*/ 	.short	0x0028
        /*0024*/ 	.byte	0x00, 0xf0, 0x21, 0x00


	//----- nvinfo : EIATTR_KPARAM_INFO
	.align		4
.L_11:
        /*0028*/ 	.byte	0x04, 0x17
        /*002a*/ 	.short	(.L_13 - .L_12)
.L_12:
        /*002c*/ 	.word	0x00000000
        /*0030*/ 	.short	0x0004
        /*0032*/ 	.short	0x0020
        /*0034*/ 	.byte	0x00, 0xf0, 0x21, 0x00


	//----- nvinfo : EIATTR_KPARAM_INFO
	.align		4
.L_13:
        /*0038*/ 	.byte	0x04, 0x17
        /*003a*/ 	.short	(.L_15 - .L_14)
.L_14:
        /*003c*/ 	.word	0x00000000
        /*0040*/ 	.short	0x0003
        /*0042*/ 	.short	0x0018
        /*0044*/ 	.byte	0x00, 0xf5, 0x21, 0x00


	//----- nvinfo : EIATTR_KPARAM_INFO
	.align		4
.L_15:
        /*0048*/ 	.byte	0x04, 0x17
        /*004a*/ 	.short	(.L_17 - .L_16)
.L_16:
        /*004c*/ 	.word	0x00000000
        /*0050*/ 	.short	0x0002
        /*0052*/ 	.short	0x0010
        /*0054*/ 	.byte	0x00, 0xf0, 0x21, 0x00


	//----- nvinfo : EIATTR_KPARAM_INFO
	.align		4
.L_17:
        /*0058*/ 	.byte	0x04, 0x17
        /*005a*/ 	.short	(.L_19 - .L_18)
.L_18:
        /*005c*/ 	.word	0x00000000
        /*0060*/ 	.short	0x0001
        /*0062*/ 	.short	0x0008
        /*0064*/ 	.byte	0x00, 0xf0, 0x21, 0x00


	//----- nvinfo : EIATTR_KPARAM_INFO
	.align		4
.L_19:
        /*0068*/ 	.byte	0x04, 0x17
        /*006a*/ 	.short	(.L_21 - .L_20)
.L_20:
        /*006c*/ 	.word	0x00000000
        /*0070*/ 	.short	0x0000
        /*0072*/ 	.short	0x0000
        /*0074*/ 	.byte	0x00, 0xf5, 0x21, 0x00


	//----- nvinfo : EIATTR_SPARSE_MMA_MASK
	.align		4
.L_21:
        /*0078*/ 	.byte	0x03, 0x50
        /*007a*/ 	.short	0x0000


	//----- nvinfo : EIATTR_MAXREG_COUNT
	.align		4
        /*007c*/ 	.byte	0x03, 0x1b
        /*007e*/ 	.short	0x00ff


	//----- nvinfo : EIATTR_MERCURY_ISA_VERSION
	.align		4
        /*0080*/ 	.byte	0x03, 0x5f
        /*0082*/ 	.short	0x0101


	//----- nvinfo : EIATTR_VRC_CTA_INIT_COUNT
	.align		4
        /*0084*/ 	.byte	0x02, 0x4a
	.zero		1
	.zero		1


	//----- nvinfo : EIATTR_EXIT_INSTR_OFFSETS
	.align		4
        /*0088*/ 	.byte	0x04, 0x1c
        /*008a*/ 	.short	(.L_23 - .L_22)


	//   ....[0]....
.L_22:
        /*008c*/ 	.word	0x000000b0


	//   ....[1]....
        /*0090*/ 	.word	0x000002a0


	//   ....[2]....
        /*0094*/ 	.word	0x00000490


	//   ....[3]....
        /*0098*/ 	.word	0x00000660


	//   ....[4]....
        /*009c*/ 	.word	0x000006c0


	//   ....[5]....
        /*00a0*/ 	.word	0x000008b0


	//   ....[6]....
        /*00a4*/ 	.word	0x00000a80


	//   ....[7]....
        /*00a8*/ 	.word	0x00000c70


	//----- nvinfo : EIATTR_CBANK_PARAM_SIZE
	.align		4
.L_23:
        /*00ac*/ 	.byte	0x03, 0x19
        /*00ae*/ 	.short	0x0031


	//----- nvinfo : EIATTR_PARAM_CBANK
	.align		4
        /*00b0*/ 	.byte	0x04, 0x0a
        /*00b2*/ 	.short	(.L_25 - .L_24)
	.align		4
.L_24:
        /*00b4*/ 	.word	index@(.nv.constant0.rearrange)
        /*00b8*/ 	.short	0x0380
        /*00ba*/ 	.short	0x0031


	//----- nvinfo : EIATTR_SW_WAR
	.align		4
.L_25:
        /*00bc*/ 	.byte	0x04, 0x36
        /*00be*/ 	.short	(.L_27 - .L_26)
.L_26:
        /*00c0*/ 	.word	0x00000008
.L_27:


//--------------------- .nv.callgraph             --------------------------
	.section	.nv.callgraph,"",@"SHT_CUDA_CALLGRAPH"
	.align	4
	.sectionentsize	8
	.align		4
        /*0000*/ 	.word	0x00000000
	.align		4
        /*0004*/ 	.word	0xffffffff
	.align		4
        /*0008*/ 	.word	0x00000000
	.align		4
        /*000c*/ 	.word	0xfffffffe
	.align		4
        /*0010*/ 	.word	0x00000000
	.align		4
        /*0014*/ 	.word	0xfffffffd
	.align		4
        /*0018*/ 	.word	0x00000000
	.align		4
        /*001c*/ 	.word	0xfffffffc


//--------------------- .text.rearrange           --------------------------
	.section	.text.rearrange,"ax",@progbits
	.align	128
        .global         rearrange
        .type           rearrange,@function
        .size           rearrange,(.L_x_6 - rearrange)
        .other          rearrange,@"STO_CUDA_ENTRY STV_DEFAULT"
rearrange:
.text.rearrange:
[----:B------:R-:W-:Y:S08]  /*0000*/  LDC R1, c[0x0][0x37c] ;  /* 0x0000df00ff017b82 */ /* 0x000ff00000000800 */
[----:B------:R-:W0:Y:S01]  /*0010*/  LDC.U8 R0, c[0x0][0x3b0] ;  /* 0x0000ec00ff007b82 */ /* 0x000e220000000000 */
[----:B------:R-:W1:Y:S01]  /*0020*/  LDCU.64 UR12, c[0x0][0x358] ;  /* 0x00006b00ff0c77ac */ /* 0x000e620008000a00 */
[----:B0-----:R-:W-:-:S04]  /*0030*/  PRMT R0, R0, 0x9910, RZ ;  /* 0x0000991000007816 */ /* 0x001fc800000000ff */
[----:B------:R-:W-:-:S13]  /*0040*/  ISETP.GT.AND P0, PT, R0, 0x7, PT ;  /* 0x000000070000780c */ /* 0x000fda0003f04270 */
[----:B-1----:R-:W-:Y:S05]  /*0050*/  @P0 BRA `(.L_x_0) ;  /* 0x0000000400840947 */ /* 0x002fea0003800000 */
[----:B------:R-:W-:-:S13]  /*0060*/  ISETP.NE.AND P0, PT, R0, 0x1, PT ;  /* 0x000000010000780c */ /* 0x000fda0003f05270 */
[----:B------:R-:W-:Y:S05]  /*0070*/  @!P0 BRA `(.L_x_1) ;  /* 0x0000000400088947 */ /* 0x000fea0003800000 */
[----:B------:R-:W-:-:S13]  /*0080*/  ISETP.NE.AND P0, PT, R0, 0x2, PT ;  /* 0x000000020000780c */ /* 0x000fda0003f05270 */
[----:B------:R-:W-:Y:S05]  /*0090*/  @!P0 BRA `(.L_x_2) ;  /* 0x0000000000848947 */ /* 0x000fea0003800000 */
[----:B------:R-:W-:-:S13]  /*00a0*/  ISETP.NE.AND P0, PT, R0, 0x4, PT ;  /* 0x000000040000780c */ /* 0x000fda0003f05270 */
[----:B------:R-:W-:Y:S05]  /*00b0*/  @P0 EXIT ;  /* 0x000000000000094d */ /* 0x000fea0003800000 */
[----:B------:R-:W0:Y:S01]  /*00c0*/  S2UR UR6, SR_CTAID.Y ;  /* 0x00000000000679c3 */ /* 0x000e220000002600 */
[----:B------:R-:W1:Y:S01]  /*00d0*/  S2R R0, SR_TID.X ;  /* 0x0000000000007919 */ /* 0x000e620000002100 */
[----:B------:R-:W0:Y:S01]  /*00e0*/  LDCU.128 UR8, c[0x0][0x3a0] ;  /* 0x00007400ff0877ac */ /* 0x000e220008000c00 */
[----:B------:R-:W2:Y:S05]  /*00f0*/  LDCU.128 UR16, c[0x0][0x390] ;  /* 0x00007200ff1077ac */ /* 0x000eaa0008000c00 */
[----:B------:R-:W1:Y:S08]  /*0100*/  S2UR UR14, SR_CTAID.X ;  /* 0x00000000000e79c3 */ /* 0x000e700000002500 */
[----:B------:R-:W1:Y:S01]  /*0110*/  LDC R7, c[0x0][0x360] ;  /* 0x0000d800ff077b82 */ /* 0x000e620000000800 */
[----:B0-----:R-:W-:-:S04]  /*0120*/  UIMAD.WIDE.U32 UR4, UR6, UR8, URZ ;  /* 0x00000008060472a5 */ /* 0x001fc8000f8e00ff */
[----:B------:R-:W-:Y:S02]  /*0130*/  UIMAD UR7, UR6, UR9, UR5 ;  /* 0x00000009060772a4 */ /* 0x000fe4000f8e0205 */
[----:B------:R-:W-:Y:S02]  /*0140*/  IMAD.U32 R3, RZ, RZ, UR5 ;  /* 0x00000005ff037e24 */ /* 0x000fe4000f8e00ff */
[----:B------:R-:W-:Y:S02]  /*0150*/  IMAD.U32 R2, RZ, RZ, UR4 ;  /* 0x00000004ff027e24 */ /* 0x000fe4000f8e00ff */
[----:B------:R-:W-:Y:S01]  /*0160*/  MOV R3, UR7 ;  /* 0x0000000700037c02 */ /* 0x000fe20008000f00 */
[----:B-1----:R-:W-:-:S04]  /*0170*/  IMAD R7, R7, UR14, R0 ;  /* 0x0000000e07077c24 */ /* 0x002fc8000f8e0200 */
[----:B------:R-:W-:-:S04]  /*0180*/  IMAD.WIDE.U32 R2, R7, UR10, R2 ;  /* 0x0000000a07027c25 */ /* 0x000fc8000f8e0002 */
[----:B------:R-:W-:Y:S01]  /*0190*/  IMAD R3, R7, UR11, R3 ;  /* 0x0000000b07037c24 */ /* 0x000fe2000f8e0203 */
[----:B------:R-:W-:Y:S01]  /*01a0*/  LOP3.LUT R2, R2, 0xfffffffc, RZ, 0xc0, !PT ;  /* 0xfffffffc02027812 */ /* 0x000fe200078ec0ff */
[----:B------:R-:W0:Y:S03]  /*01b0*/  LDCU.128 UR8, c[0x0][0x380] ;  /* 0x00007000ff0877ac */ /* 0x000e260008000c00 */
[----:B--2---:R-:W-:-:S04]  /*01c0*/  IADD3 R2, P0, PT, R2, UR18, RZ ;  /* 0x0000001202027c10 */ /* 0x004fc8000ff1e0ff */
[----:B------:R-:W-:-:S06]  /*01d0*/  IADD3.X R3, PT, PT, R3, UR19, RZ, P0, !PT ;  /* 0x0000001303037c10 */ /* 0x000fcc00087fe4ff */
[----:B------:R-:W2:Y:S01]  /*01e0*/  LDG.E.CONSTANT R3, desc[UR12][R2.64] ;  /* 0x0000000c02037981 */ /* 0x000ea2000c1e9900 */
[----:B0-----:R-:W-:-:S04]  /*01f0*/  UIMAD.WIDE.U32 UR4, UR6, UR10, URZ ;  /* 0x0000000a060472a5 */ /* 0x001fc8000f8e00ff */
[----:B------:R-:W-:Y:S02]  /*0200*/  UIMAD UR6, UR6, UR11, UR5 ;  /* 0x0000000b060672a4 */ /* 0x000fe4000f8e0205 */
[----:B------:R-:W-:Y:S02]  /*0210*/  IMAD.U32 R5, RZ, RZ, UR5 ;  /* 0x00000005ff057e24 */ /* 0x000fe4000f8e00ff */
[----:B------:R-:W-:Y:S02]  /*0220*/  IMAD.U32 R4, RZ, RZ, UR4 ;  /* 0x00000004ff047e24 */ /* 0x000fe4000f8e00ff */
[----:B------:R-:W-:-:S03]  /*0230*/  MOV R5, UR6 ;  /* 0x0000000600057c02 */ /* 0x000fc60008000f00 */
[----:B------:R-:W-:-:S04]  /*0240*/  IMAD.WIDE.U32 R4, R7, UR16, R4 ;  /* 0x0000001007047c25 */ /* 0x000fc8000f8e0004 */
[----:B------:R-:W-:Y:S01]  /*0250*/  IMAD R5, R7, UR17, R5 ;  /* 0x0000001107057c24 */ /* 0x000fe2000f8e0205 */
[----:B------:R-:W-:-:S04]  /*0260*/  LOP3.LUT R4, R4, 0xfffffffc, RZ, 0xc0, !PT ;  /* 0xfffffffc04047812 */ /* 0x000fc800078ec0ff */
[----:B------:R-:W-:-:S04]  /*0270*/  IADD3 R4, P0, PT, R4, UR8, RZ ;  /* 0x0000000804047c10 */ /* 0x000fc8000ff1e0ff */
[----:B------:R-:W-:-:S05]  /*0280*/  IADD3.X R5, PT, PT, R5, UR9, RZ, P0, !PT ;  /* 0x0000000905057c10 */ /* 0x000fca00087fe4ff */
[----:B--2---:R-:W-:Y:S01]  /*0290*/  STG.E desc[UR12][R4.64], R3 ;  /* 0x0000000304007986 */ /* 0x004fe2000c10190c */
[----:B------:R-:W-:Y:S05]  /*02a0*/  EXIT ;  /* 0x000000000000794d */ /* 0x000fea0003800000 */
.L_x_2:
        /* <DEDUP_REMOVED lines=18> */
[----:B------:R-:W2:Y:S01]  /*03d0*/  LDG.E.U16.CONSTANT R3, desc[UR12][R2.64] ;  /* 0x0000000c02037981 */ /* 0x000ea2000c1e9500 */
        /* <DEDUP_REMOVED lines=10> */
[----:B--2---:R-:W-:Y:S01]  /*0480*/  STG.E.U16 desc[UR12][R4.64], R3 ;  /* 0x0000000304007986 */ /* 0x004fe2000c10150c */
[----:B------:R-:W-:Y:S05]  /*0490*/  EXIT ;  /* 0x000000000000794d */ /* 0x000fea0003800000 */
.L_x_1:
        /* <DEDUP_REMOVED lines=14> */
[----:B--2---:R-:W-:Y:S01]  /*0580*/  IADD3 R2, P0, PT, R2, UR18, RZ ;  /* 0x0000001202027c10 */ /* 0x004fe2000ff1e0ff */
[----:B------:R-:W0:Y:S03]  /*0590*/  LDCU.128 UR8, c[0x0][0x380] ;  /* 0x00007000ff0877ac */ /* 0x000e260008000c00 */
[----:B------:R-:W-:-:S06]  /*05a0*/  IADD3.X R3, PT, PT, R0, UR19, RZ, P0, !PT ;  /* 0x0000001300037c10 */ /* 0x000fcc00087fe4ff */
[----:B------:R-:W2:Y:S01]  /*05b0*/  LDG.E.U8.CONSTANT R3, desc[UR12][R2.64] ;  /* 0x0000000c02037981 */ /* 0x000ea2000c1e9100 */
[----:B0-----:R-:W-:-:S04]  /*05c0*/  UIMAD.WIDE.U32 UR4, UR6, UR10, URZ ;  /* 0x0000000a060472a5 */ /* 0x001fc8000f8e00ff */
[----:B------:R-:W-:Y:S02]  /*05d0*/  UIMAD UR6, UR6, UR11, UR5 ;  /* 0x0000000b060672a4 */ /* 0x000fe4000f8e0205 */
[----:B------:R-:W-:Y:S02]  /*05e0*/  IMAD.U32 R5, RZ, RZ, UR5 ;  /* 0x00000005ff057e24 */ /* 0x000fe4000f8e00ff */
[----:B------:R-:W-:Y:S02]  /*05f0*/  IMAD.U32 R4, RZ, RZ, UR4 ;  /* 0x00000004ff047e24 */ /* 0x000fe4000f8e00ff */
[----:B------:R-:W-:-:S03]  /*0600*/  MOV R5, UR6 ;  /* 0x0000000600057c02 */ /* 0x000fc60008000f00 */
[----:B------:R-:W-:-:S04]  /*0610*/  IMAD.WIDE.U32 R4, R7, UR16, R4 ;  /* 0x0000001007047c25 */ /* 0x000fc8000f8e0004 */
[----:B------:R-:W-:Y:S01]  /*0620*/  IMAD R7, R7, UR17, R5 ;  /* 0x0000001107077c24 */ /* 0x000fe2000f8e0205 */
[----:B------:R-:W-:-:S04]  /*0630*/  IADD3 R4, P0, PT, R4, UR8, RZ ;  /* 0x0000000804047c10 */ /* 0x000fc8000ff1e0ff */
[----:B------:R-:W-:-:S05]  /*0640*/  IADD3.X R5, PT, PT, R7, UR9, RZ, P0, !PT ;  /* 0x0000000907057c10 */ /* 0x000fca00087fe4ff */
[----:B--2---:R-:W-:Y:S01]  /*0650*/  STG.E.U8 desc[UR12][R4.64], R3 ;  /* 0x0000000304007986 */ /* 0x004fe2000c10110c */
[----:B------:R-:W-:Y:S05]  /*0660*/  EXIT ;  /* 0x000000000000794d */ /* 0x000fea0003800000 */
.L_x_0:
        /* <DEDUP_REMOVED lines=8> */
[----:B------:R-:W0:Y:S06]  /*06f0*/  LDCU.128 UR8, c[0x0][0x3a0] ;  /* 0x00007400ff0877ac */ /* 0x000e2c0008000c00 */
[----:B------:R-:W1:Y:S08]  /*0700*/  S2UR UR7, SR_CTAID.X ;  /* 0x00000000000779c3 */ /* 0x000e700000002500 */
[----:B------:R-:W1:Y:S01]  /*0710*/  LDC R15, c[0x0][0x360] ;  /* 0x0000d800ff0f7b82 */ /* 0x000e620000000800 */
[----:B0-----:R-:W-:-:S07]  /*0720*/  UIMAD.WIDE.U32 UR4, UR6, UR8, URZ ;  /* 0x00000008060472a5 */ /* 0x001fce000f8e00ff */
[----:B------:R-:W0:Y:S01]  /*0730*/  LDC.64 R4, c[0x0][0x398] ;  /* 0x0000e600ff047b82 */ /* 0x000e220000000a00 */
[----:B------:R-:W-:Y:S02]  /*0740*/  UIMAD UR9, UR6, UR9, UR5 ;  /* 0x00000009060972a4 */ /* 0x000fe4000f8e0205 */
[----:B------:R-:W-:Y:S02]  /*0750*/  IMAD.U32 R3, RZ, RZ, UR5 ;  /* 0x00000005ff037e24 */ /* 0x000fe4000f8e00ff */
[----:B------:R-:W-:-:S03]  /*0760*/  IMAD.U32 R2, RZ, RZ, UR4 ;  /* 0x00000004ff027e24 */ /* 0x000fc6000f8e00ff */
[----:B------:R-:W2:Y:S01]  /*0770*/  LDC.64 R16, c[0x0][0x390] ;  /* 0x0000e400ff107b82 */ /* 0x000ea20000000a00 */
[----:B------:R-:W-:Y:S01]  /*0780*/  MOV R3, UR9 ;  /* 0x0000000900037c02 */ /* 0x000fe20008000f00 */
[----:B-1----:R-:W-:-:S04]  /*0790*/  IMAD R15, R15, UR7, R0 ;  /* 0x000000070f0f7c24 */ /* 0x002fc8000f8e0200 */
[----:B------:R-:W-:-:S03]  /*07a0*/  IMAD.WIDE.U32 R2, R15, UR10, R2 ;  /* 0x0000000a0f027c25 */ /* 0x000fc6000f8e0002 */
[----:B------:R-:W-:Y:S01]  /*07b0*/  LOP3.LUT R13, R2, 0xffffffe0, RZ, 0xc0, !PT ;  /* 0xffffffe0020d7812 */ /* 0x000fe200078ec0ff */
[----:B------:R-:W-:Y:S01]  /*07c0*/  IMAD R2, R15, UR11, R3 ;  /* 0x0000000b0f027c24 */ /* 0x000fe2000f8e0203 */
[----:B------:R-:W1:Y:S02]  /*07d0*/  LDCU.128 UR8, c[0x0][0x380] ;  /* 0x00007000ff0877ac */ /* 0x000e640008000c00 */
[----:B0-----:R-:W-:-:S05]  /*07e0*/  IADD3 R12, P0, PT, R13, R4, RZ ;  /* 0x000000040d0c7210 */ /* 0x001fca0007f1e0ff */
[----:B------:R-:W-:-:S05]  /*07f0*/  IMAD.X R13, R2, 0x1, R5, P0 ;  /* 0x00000001020d7824 */ /* 0x000fca00000e0605 */
[----:B------:R-:W3:Y:S04]  /*0800*/  LDG.E.128.CONSTANT R4, desc[UR12][R12.64] ;  /* 0x0000000c0c047981 */ /* 0x000ee8000c1e9d00 */
[----:B------:R-:W4:Y:S01]  /*0810*/  LDG.E.128.CONSTANT R8, desc[UR12][R12.64+0x10] ;  /* 0x0000100c0c087981 */ /* 0x000f22000c1e9d00 */
[----:B-1----:R-:W-:-:S04]  /*0820*/  UIMAD.WIDE.U32 UR4, UR6, UR10, URZ ;  /* 0x0000000a060472a5 */ /* 0x002fc8000f8e00ff */
[----:B------:R-:W-:-:S06]  /*0830*/  UIMAD UR5, UR6, UR11, UR5 ;  /* 0x0000000b060572a4 */ /* 0x000fcc000f8e0205 */
[----:B--2---:R-:W-:-:S04]  /*0840*/  IMAD.WIDE.U32 R2, R15, R16, UR4 ;  /* 0x000000040f027e25 */ /* 0x004fc8000f8e0010 */
[----:B------:R-:W-:Y:S01]  /*0850*/  IMAD R3, R15, R17, R3 ;  /* 0x000000110f037224 */ /* 0x000fe200078e0203 */
[----:B------:R-:W-:-:S04]  /*0860*/  LOP3.LUT R2, R2, 0xffffffe0, RZ, 0xc0, !PT ;  /* 0xffffffe002027812 */ /* 0x000fc800078ec0ff */
[----:B------:R-:W-:-:S04]  /*0870*/  IADD3 R2, P0, PT, R2, UR8, RZ ;  /* 0x0000000802027c10 */ /* 0x000fc8000ff1e0ff */
[----:B------:R-:W-:-:S05]  /*0880*/  IADD3.X R3, PT, PT, R3, UR9, RZ, P0, !PT ;  /* 0x0000000903037c10 */ /* 0x000fca00087fe4ff */
[----:B---3--:R-:W-:Y:S04]  /*0890*/  STG.E.128 desc[UR12][R2.64], R4 ;  /* 0x0000000402007986 */ /* 0x008fe8000c101d0c */
[----:B----4-:R-:W-:Y:S01]  /*08a0*/  STG.E.128 desc[UR12][R2.64+0x10], R8 ;  /* 0x0000100802007986 */ /* 0x010fe2000c101d0c */
[----:B------:R-:W-:Y:S05]  /*08b0*/  EXIT ;  /* 0x000000000000794d */ /* 0x000fea0003800000 */
.L_x_4:
[----:B------:R-:W0:Y:S01]  /*08c0*/  S2UR UR6, SR_CTAID.Y ;  /* 0x00000000000679c3 */ /* 0x000e220000002600 */
[----:B------:R-:W1:Y:S01]  /*08d0*/  S2R R0, SR_TID.X ;  /* 0x0000000000007919 */ /* 0x000e620000002100 */
[----:B------:R-:W0:Y:S06]  /*08e0*/  LDCU.128 UR8, c[0x0][0x3a0] ;  /* 0x00007400ff0877ac */ /* 0x000e2c0008000c00 */
[----:B------:R-:W1:Y:S08]  /*08f0*/  S2UR UR7, SR_CTAID.X ;  /* 0x00000000000779c3 */ /* 0x000e700000002500 */
[----:B------:R-:W1:Y:S08]  /*0900*/  LDC R9, c[0x0][0x360] ;  /* 0x0000d800ff097b82 */ /* 0x000e700000000800 */
[----:B------:R-:W2:Y:S01]  /*0910*/  LDC.64 R6, c[0x0][0x398] ;  /* 0x0000e600ff067b82 */ /* 0x000ea20000000a00 */
[----:B0-----:R-:W-:-:S04]  /*0920*/  UIMAD.WIDE.U32 UR4, UR6, UR8, URZ ;  /* 0x00000008060472a5 */ /* 0x001fc8000f8e00ff */
[----:B------:R-:W-:Y:S02]  /*0930*/  UIMAD UR9, UR6, UR9, UR5 ;  /* 0x00000009060972a4 */ /* 0x000fe4000f8e0205 */
[----:B------:R-:W-:Y:S01]  /*0940*/  MOV R3, UR5 ;  /* 0x0000000500037c02 */ /* 0x000fe20008000f00 */
[----:B------:R-:W-:Y:S01]  /*0950*/  IMAD.U32 R2, RZ, RZ, UR4 ;  /* 0x00000004ff027e24 */ /* 0x000fe2000f8e00ff */
[----:B------:R-:W0:Y:S02]  /*0960*/  LDC.64 R10, c[0x0][0x390] ;  /* 0x0000e400ff0a7b82 */ /* 0x000e240000000a00 */
[----:B------:R-:W-:Y:S02]  /*0970*/  IMAD.U32 R3, RZ, RZ, UR9 ;  /* 0x00000009ff037e24 */ /* 0x000fe4000f8e00ff */
[----:B-1----:R-:W-:-:S04]  /*0980*/  IMAD R9, R9, UR7, R0 ;  /* 0x0000000709097c24 */ /* 0x002fc8000f8e0200 */
[----:B------:R-:W-:-:S03]  /*0990*/  IMAD.WIDE.U32 R2, R9, UR10, R2 ;  /* 0x0000000a09027c25 */ /* 0x000fc6000f8e0002 */
[----:B------:R-:W-:Y:S01]  /*09a0*/  LOP3.LUT R5, R2, 0xfffffff0, RZ, 0xc0, !PT ;  /* 0xfffffff002057812 */ /* 0x000fe200078ec0ff */
[----:B------:R-:W-:Y:S01]  /*09b0*/  IMAD R2, R9, UR11, R3 ;  /* 0x0000000b09027c24 */ /* 0x000fe2000f8e0203 */
[----:B------:R-:W1:Y:S02]  /*09c0*/  LDCU.128 UR8, c[0x0][0x380] ;  /* 0x00007000ff0877ac */ /* 0x000e640008000c00 */
[----:B--2---:R-:W-:-:S04]  /*09d0*/  IADD3 R4, P0, PT, R5, R6, RZ ;  /* 0x0000000605047210 */ /* 0x004fc80007f1e0ff */
[----:B------:R-:W-:-:S06]  /*09e0*/  IADD3.X R5, PT, PT, R2, R7, RZ, P0, !PT ;  /* 0x0000000702057210 */ /* 0x000fcc00007fe4ff */
[----:B------:R-:W2:Y:S01]  /*09f0*/  LDG.E.128.CONSTANT R4, desc[UR12][R4.64] ;  /* 0x0000000c04047981 */ /* 0x000ea2000c1e9d00 */
[----:B-1----:R-:W-:-:S04]  /*0a00*/  UIMAD.WIDE.U32 UR4, UR6, UR10, URZ ;  /* 0x0000000a060472a5 */ /* 0x002fc8000f8e00ff */
[----:B------:R-:W-:-:S06]  /*0a10*/  UIMAD UR5, UR6, UR11, UR5 ;  /* 0x0000000b060572a4 */ /* 0x000fcc000f8e0205 */
[----:B0-----:R-:W-:-:S04]  /*0a20*/  IMAD.WIDE.U32 R2, R9, R10, UR4 ;  /* 0x0000000409027e25 */ /* 0x001fc8000f8e000a */
[----:B------:R-:W-:Y:S01]  /*0a30*/  IMAD R3, R9, R11, R3 ;  /* 0x0000000b09037224 */ /* 0x000fe200078e0203 */
[----:B------:R-:W-:-:S04]  /*0a40*/  LOP3.LUT R2, R2, 0xfffffff0, RZ, 0xc0, !PT ;  /* 0xfffffff002027812 */ /* 0x000fc800078ec0ff */
[----:B------:R-:W-:-:S04]  /*0a50*/  IADD3 R2, P0, PT, R2, UR8, RZ ;  /* 0x0000000802027c10 */ /* 0x000fc8000ff1e0ff */
[----:B------:R-:W-:-:S05]  /*0a60*/  IADD3.X R3, PT, PT, R3, UR9, RZ, P0, !PT ;  /* 0x0000000903037c10 */ /* 0x000fca00087fe4ff */
[----:B--2---:R-:W-:Y:S01]  /*0a70*/  STG.E.128 desc[UR12][R2.64], R4 ;  /* 0x0000000402007986 */ /* 0x004fe2000c101d0c */
[----:B------:R-:W-:Y:S05]  /*0a80*/  EXIT ;  /* 0x000000000000794d */ /* 0x000fea0003800000 */
.L_x_3:
        /* <DEDUP_REMOVED lines=8> */
[----:B------:R-:W-:Y:S01]  /*0b10*/  MOV R3, UR5 ;  /* 0x0000000500037c02 */ /* 0x000fe20008000f00 */
[----:B------:R-:W-:-:S03]  /*0b20*/  IMAD.U32 R2, RZ, RZ, UR4 ;  /* 0x00000004ff027e24 */ /* 0x000fc6000f8e00ff */
[----:B------:R-:W-:Y:S02]  /*0b30*/  IMAD.U32 R3, RZ, RZ, UR9 ;  /* 0x00000009ff037e24 */ /* 0x000fe4000f8e00ff */
[----:B-1----:R-:W-:-:S04]  /*0b40*/  IMAD R7, R7, UR7, R0 ;  /* 0x0000000707077c24 */ /* 0x002fc8000f8e0200 */
[----:B------:R-:W-:-:S04]  /*0b50*/  IMAD.WIDE.U32 R2, R7, UR10, R2 ;  /* 0x0000000a07027c25 */ /* 0x000fc8000f8e0002 */
[----:B------:R-:W-:Y:S01]  /*0b60*/  IMAD R3, R7, UR11, R3 ;  /* 0x0000000b07037c24 */ /* 0x000fe2000f8e0203 */
[----:B------:R-:W-:Y:S01]  /*0b70*/  LOP3.LUT R2, R2, 0xfffffff8, RZ, 0xc0, !PT ;  /* 0xfffffff802027812 */ /* 0x000fe200078ec0ff */
[----:B------:R-:W0:Y:S03]  /*0b80*/  LDCU.128 UR8, c[0x0][0x380] ;  /* 0x00007000ff0877ac */ /* 0x000e260008000c00 */
[----:B--2---:R-:W-:-:S04]  /*0b90*/  IADD3 R2, P0, PT, R2, UR18, RZ ;  /* 0x0000001202027c10 */ /* 0x004fc8000ff1e0ff */
[----:B------:R-:W-:-:S06]  /*0ba0*/  IADD3.X R3, PT, PT, R3, UR19, RZ, P0, !PT ;  /* 0x0000001303037c10 */ /* 0x000fcc00087fe4ff */
[----:B------:R-:W2:Y:S01]  /*0bb0*/  LDG.E.64.CONSTANT R2, desc[UR12][R2.64] ;  /* 0x0000000c02027981 */ /* 0x000ea2000c1e9b00 */
[----:B0-----:R-:W-:-:S04]  /*0bc0*/  UIMAD.WIDE.U32 UR4, UR6, UR10, URZ ;  /* 0x0000000a060472a5 */ /* 0x001fc8000f8e00ff */
[----:B------:R-:W-:Y:S02]  /*0bd0*/  UIMAD UR6, UR6, UR11, UR5 ;  /* 0x0000000b060672a4 */ /* 0x000fe4000f8e0205 */
[----:B------:R-:W-:Y:S01]  /*0be0*/  IMAD.U32 R5, RZ, RZ, UR5 ;  /* 0x00000005ff057e24 */ /* 0x000fe2000f8e00ff */
[----:B------:R-:W-:-:S03]  /*0bf0*/  MOV R4, UR4 ;  /* 0x0000000400047c02 */ /* 0x000fc60008000f00 */
[----:B------:R-:W-:-:S03]  /*0c00*/  MOV R5, UR6 ;  /* 0x0000000600057c02 */ /* 0x000fc60008000f00 */
[----:B------:R-:W-:-:S04]  /*0c10*/  IMAD.WIDE.U32 R4, R7, UR16, R4 ;  /* 0x0000001007047c25 */ /* 0x000fc8000f8e0004 */
[----:B------:R-:W-:Y:S01]  /*0c20*/  IMAD R5, R7, UR17, R5 ;  /* 0x0000001107057c24 */ /* 0x000fe2000f8e0205 */
[----:B------:R-:W-:-:S04]  /*0c30*/  LOP3.LUT R4, R4, 0xfffffff8, RZ, 0xc0, !PT ;  /* 0xfffffff804047812 */ /* 0x000fc800078ec0ff */
[----:B------:R-:W-:-:S04]  /*0c40*/  IADD3 R4, P0, PT, R4, UR8, RZ ;  /* 0x0000000804047c10 */ /* 0x000fc8000ff1e0ff */
[----:B------:R-:W-:-:S05]  /*0c50*/  IADD3.X R5, PT, PT, R5, UR9, RZ, P0, !PT ;  /* 0x0000000905057c10 */ /* 0x000fca00087fe4ff */
[----:B--2---:R-:W-:Y:S01]  /*0c60*/  STG.E.64 desc[UR12][R4.64], R2 ;  /* 0x0000000204007986 */ /* 0x004fe2000c101b0c */
[----:B------:R-:W-:Y:S05]  /*0c70*/  EXIT ;  /* 0x000000000000794d */ /* 0x000fea0003800000 */
.L_x_5:
[----:B------:R-:W-:-:S00]  /*0c80*/  BRA `(.L_x_5) ;  /* 0xfffffffc00fc7947 */ /* 0x000fc0000383ffff */
[----:B------:R-:W-:-:S00]  /*0c90*/  NOP ;  /* 0x0000000000007918 */ /* 0x000fc00000000000 */
        /* <DEDUP_REMOVED lines=14> */
.L_x_6:


//--------------------- .nv.shared.reserved.0     --------------------------
	.section	.nv.shared.reserved.0,"aw",@nobits
	.weak		__nv_reservedSMEM_offset_0_alias
	.size		__nv_reservedSMEM_offset_0_alias, 0, 64
	.other		__nv_reservedSMEM_offset_0_alias,@"STO_CUDA_RESERVED_SHARED STV_DEFAULT"
__nv_reservedSMEM_offset_0_alias:
	.zero		0
	.zero		64


//--------------------- .nv.constant0.rearrange   --------------------------
	.section	.nv.constant0.rearrange,"a",@progbits
	.sectionflags	@""
	.align	4
.nv.constant0.rearrange:
	.zero		945


//--------------------- SYMBOLS --------------------------

	.type		.nv.reservedSmem.offset0,@object
	.size		.nv.reservedSmem.offset0,0x4
